//
// Generated by NVIDIA NVVM Compiler
//
// Compiler Build ID: CL-36424714
// Cuda compilation tools, release 13.0, V13.0.88
// Based on NVVM 20.0.0
//

.version 9.0
.target sm_100
.address_size 64

	// .globl	_Z15printInfoKernelv
.extern .func  (.param .b32 func_retval0) vprintf
(
	.param .b64 vprintf_param_0,
	.param .b64 vprintf_param_1
)
;
.global .align 1 .b8 $str[5] = {116, 114, 117, 101};
.global .align 1 .b8 $str$1[6] = {102, 97, 108, 115, 101};
.global .align 1 .b8 $str$2[115] = {10, 10, 61, 61, 61, 61, 61, 61, 61, 61, 61, 61, 61, 61, 61, 61, 61, 61, 61, 10, 66, 108, 111, 99, 107, 32, 73, 68, 58, 32, 37, 100, 10, 84, 104, 114, 101, 97, 100, 32, 73, 100, 58, 32, 37, 100, 10, 71, 108, 111, 98, 97, 108, 32, 84, 104, 114, 101, 97, 100, 32, 73, 68, 58, 32, 37, 100, 10, 87, 97, 114, 112, 32, 73, 68, 58, 32, 37, 100, 10, 73, 115, 32, 105, 116, 32, 116, 104, 101, 32, 102, 105, 114, 115, 116, 32, 116, 104, 114, 101, 97, 100, 32, 111, 102, 32, 119, 97, 114, 112, 63, 32, 37, 115};

.visible .entry _Z15printInfoKernelv()
{
	.local .align 8 .b8 	__local_depot0[24];
	.reg .b64 	%SP;
	.reg .b64 	%SPL;
	.reg .pred 	%p<3>;
	.reg .b32 	%r<9>;
	.reg .b64 	%rd<10>;

	mov.u64 	%SPL, __local_depot0;
	cvta.local.u64 	%SP, %SPL;
	mov.u32 	%r1, %ctaid.x;
	mov.u32 	%r4, %ntid.x;
	mov.u32 	%r2, %tid.x;
	mad.lo.s32 	%r3, %r1, %r4, %r2;
	setp.gt.s32 	%p1, %r3, 32;
	@%p1 bra 	$L__BB0_2;
	add.u64 	%rd1, %SP, 0;
	add.u64 	%rd2, %SPL, 0;
	shr.u32 	%r5, %r2, 5;
	and.b32  	%r6, %r2, 31;
	setp.eq.s32 	%p2, %r6, 0;
	mov.u64 	%rd3, $str$1;
	cvta.global.u64 	%rd4, %rd3;
	mov.u64 	%rd5, $str;
	cvta.global.u64 	%rd6, %rd5;
	selp.b64 	%rd7, %rd6, %rd4, %p2;
	st.local.v2.u32 	[%rd2], {%r1, %r2};
	st.local.v2.u32 	[%rd2+8], {%r3, %r5};
	st.local.u64 	[%rd2+16], %rd7;
	mov.u64 	%rd8, $str$2;
	cvta.global.u64 	%rd9, %rd8;
	{ // callseq 0, 0
	.param .b64 param0;
	st.param.b64 	[param0], %rd9;
	.param .b64 param1;
	st.param.b64 	[param1], %rd1;
	.param .b32 retval0;
	call.uni (retval0), 
	vprintf, 
	(
	param0, 
	param1
	);
	ld.param.b32 	%r7, [retval0];
	} // callseq 0
$L__BB0_2:
	bar.sync 	0;
	ret;

}


// ===== COMPILED SASS (sm_100) =====

	.target	sm_100

	.elftype	@"ET_EXEC"


//--------------------- .note.nv.tkinfo           --------------------------
	.section	.note.nv.tkinfo,"",@"SHT_NOTE"
	.sectionflags	@"SHF_NOTE_NV_TKINFO"
	.tkinfo
        /*0018*/ 	.word	0x00000002
        /*0030*/ 	.string	""
        /*0030*/ 	.string	"ptxas"
        /*0030*/ 	.string	"Cuda compilation tools, release 13.0, V13.0.88"
        /*0030*/ 	.string	"Build cuda_13.0.r13.0/compiler.36424714_0"
        /*0030*/ 	.string	"-arch sm_100 -m 64 "



//--------------------- .note.nv.cuinfo           --------------------------
	.section	.note.nv.cuinfo,"",@"SHT_NOTE"
	.sectionflags	@"SHF_NOTE_NV_CUINFO"
        /*0018*/ 	.short	0x0002
        /*001a*/ 	.short	0x0064
        /*001c*/ 	.short	0x0082
	.zero		2


//--------------------- .nv.info                  --------------------------
	.section	.nv.info,"",@"SHT_CUDA_INFO"
	.align	4


	//----- nvinfo : EIATTR_REGCOUNT
	.align		4
        /*0000*/ 	.byte	0x04, 0x2f
        /*0002*/ 	.short	(.L_4 - .L_3)
	.align		4
.L_3:
        /*0004*/ 	.word	index@(_Z15printInfoKernelv)
        /*0008*/ 	.word	0x00000018


	//----- nvinfo : EIATTR_FRAME_SIZE
	.align		4
.L_4:
        /*000c*/ 	.byte	0x04, 0x11
        /*000e*/ 	.short	(.L_6 - .L_5)
	.align		4
.L_5:
        /*0010*/ 	.word	index@(_Z15printInfoKernelv)
        /*0014*/ 	.word	0x00000018


	//----- nvinfo : EIATTR_MIN_STACK_SIZE
	.align		4
.L_6:
        /*0018*/ 	.byte	0x04, 0x12
        /*001a*/ 	.short	(.L_8 - .L_7)
	.align		4
.L_7:
        /*001c*/ 	.word	index@(_Z15printInfoKernelv)
        /*0020*/ 	.word	0x00000018
.L_8:


//--------------------- .nv.compat                --------------------------
	.section	.nv.compat,"",@"SHT_CUDA_COMPAT_INFO"
	.align	4
        /*0000*/ 	.byte	0x02, 0x09, 0x00, 0x00, 0x02, 0x02, 0x01, 0x00, 0x02, 0x05, 0x05, 0x00, 0x03, 0x07, 0x01, 0x01
        /*0010*/ 	.byte	0x02, 0x03, 0x00, 0x00, 0x02, 0x06, 0x01, 0x00, 0x04, 0x0b, 0x08, 0x00, 0x09, 0x00, 0x00, 0x00
        /*0020*/ 	.byte	0x00, 0x00, 0x00, 0x00


//--------------------- .nv.info._Z15printInfoKernelv --------------------------
	.section	.nv.info._Z15printInfoKernelv,"",@"SHT_CUDA_INFO"
	.sectionflags	@""
	.align	4


	//----- nvinfo : EIATTR_CUDA_API_VERSION
	.align		4
        /*0000*/ 	.byte	0x04, 0x37
        /*0002*/ 	.short	(.L_10 - .L_9)
.L_9:
        /*0004*/ 	.word	0x00000082


	//----- nvinfo : EIATTR_SPARSE_MMA_MASK
	.align		4
.L_10:
        /*0008*/ 	.byte	0x03, 0x50
        /*000a*/ 	.short	0x0000


	//----- nvinfo : EIATTR_MAXREG_COUNT
	.align		4
        /*000c*/ 	.byte	0x03, 0x1b
        /*000e*/ 	.short	0x00ff


	//----- nvinfo : EIATTR_NUM_BARRIERS
	.align		4
        /*0010*/ 	.byte	0x02, 0x4c
        /*0012*/ 	.byte	0x01
	.zero		1


	//----- nvinfo : EIATTR_EXTERNS
	.align		4
        /*0014*/ 	.byte	0x04, 0x0f
        /*0016*/ 	.short	(.L_12 - .L_11)


	//   ....[0]....
	.align		4
.L_11:
        /*0018*/ 	.word	index@(vprintf)


	//----- nvinfo : EIATTR_MERCURY_ISA_VERSION
	.align		4
.L_12:
        /*001c*/ 	.byte	0x03, 0x5f
        /*001e*/ 	.short	0x0101


	//----- nvinfo : EIATTR_VRC_CTA_INIT_COUNT
	.align		4
        /*0020*/ 	.byte	0x02, 0x4a
	.zero		1
	.zero		1


	//----- nvinfo : EIATTR_SYSCALL_OFFSETS
	.align		4
        /*0024*/ 	.byte	0x04, 0x46
        /*0026*/ 	.short	(.L_14 - .L_13)


	//   ....[0]....
.L_13:
        /*0028*/ 	.word	0x000001c0


	//----- nvinfo : EIATTR_EXIT_INSTR_OFFSETS
	.align		4
.L_14:
        /*002c*/ 	.byte	0x04, 0x1c
        /*002e*/ 	.short	(.L_16 - .L_15)


	//   ....[0]....
.L_15:
        /*0030*/ 	.word	0x000001f0


	//----- nvinfo : EIATTR_CRS_STACK_SIZE
	.align		4
.L_16:
        /*0034*/ 	.byte	0x04, 0x1e
        /*0036*/ 	.short	(.L_18 - .L_17)
.L_17:
        /*0038*/ 	.word	0x00000000


	//----- nvinfo : EIATTR_SW_WAR
	.align		4
.L_18:
        /*003c*/ 	.byte	0x04, 0x36
        /*003e*/ 	.short	(.L_20 - .L_19)
.L_19:
        /*0040*/ 	.word	0x00000008
.L_20:


//--------------------- .nv.callgraph             --------------------------
	.section	.nv.callgraph,"",@"SHT_CUDA_CALLGRAPH"
	.align	4
	.sectionentsize	8
	.align		4
        /*0000*/ 	.word	0x00000000
	.align		4
        /*0004*/ 	.word	0xffffffff
	.align		4
        /*0008*/ 	.word	index@(_Z15printInfoKernelv)
	.align		4
        /*000c*/ 	.word	index@(vprintf)
	.align		4
        /*0010*/ 	.word	0x00000000
	.align		4
        /*0014*/ 	.word	0xfffffffe
	.align		4
        /*0018*/ 	.word	0x00000000
	.align		4
        /*001c*/ 	.word	0xfffffffd
	.align		4
        /*0020*/ 	.word	0x00000000
	.align		4
        /*0024*/ 	.word	0xfffffffc


//--------------------- .nv.constant4             --------------------------
	.section	.nv.constant4,"a",@progbits
	.align	8
	.align		8
.nv.constant4:
        /*0000*/ 	.dword	vprintf
	.align		8
        /*0008*/ 	.dword	$str
	.align		8
        /*0010*/ 	.dword	$str$1
	.align		8
        /*0018*/ 	.dword	$str$2


//--------------------- .text._Z15printInfoKernelv --------------------------
	.section	.text._Z15printInfoKernelv,"ax",@progbits
	.align	128
        .global         _Z15printInfoKernelv
        .type           _Z15printInfoKernelv,@function
        .size           _Z15printInfoKernelv,(.L_x_2 - _Z15printInfoKernelv)
        .other          _Z15printInfoKernelv,@"STO_CUDA_ENTRY STV_DEFAULT"
_Z15printInfoKernelv:
.text._Z15printInfoKernelv:
[----:B------:R-:W0:Y:S01]  /*0000*/  LDC R1, c[0x0][0x37c] ;  /* 0x0000df00ff017b82 */ /* 0x000e220000000800 */
[----:B------:R-:W1:Y:S01]  /*0010*/  S2R R10, SR_CTAID.X ;  /* 0x00000000000a7919 */ /* 0x000e620000002500 */
[----:B------:R-:W2:Y:S01]  /*0020*/  LDCU UR5, c[0x0][0x2fc] ;  /* 0x00005f80ff0577ac */ /* 0x000ea20008000800 */
[----:B0-----:R-:W-:Y:S01]  /*0030*/  VIADD R1, R1, 0xffffffe8 ;  /* 0xffffffe801017836 */ /* 0x001fe20000000000 */
[----:B------:R-:W1:Y:S01]  /*0040*/  S2R R11, SR_TID.X ;  /* 0x00000000000b7919 */ /* 0x000e620000002100 */
[----:B------:R-:W1:Y:S01]  /*0050*/  LDCU UR6, c[0x0][0x360] ;  /* 0x00006c00ff0677ac */ /* 0x000e620008000800 */
[----:B------:R-:W0:Y:S02]  /*0060*/  LDCU UR4, c[0x0][0x2f8] ;  /* 0x00005f00ff0477ac */ /* 0x000e240008000800 */
[----:B0-----:R-:W-:-:S05]  /*0070*/  IADD3 R6, P1, PT, R1, UR4, RZ ;  /* 0x0000000401067c10 */ /* 0x001fca000ff3e0ff */
[----:B--2---:R-:W-:Y:S02]  /*0080*/  IMAD.X R7, RZ, RZ, UR5, P1 ;  /* 0x00000005ff077e24 */ /* 0x004fe400088e06ff */
[----:B-1----:R-:W-:-:S05]  /*0090*/  IMAD R2, R10, UR6, R11 ;  /* 0x000000060a027c24 */ /* 0x002fca000f8e020b */
[----:B------:R-:W-:-:S13]  /*00a0*/  ISETP.GT.AND P0, PT, R2, 0x20, PT ;  /* 0x000000200200780c */ /* 0x000fda0003f04270 */
[----:B------:R-:W-:Y:S05]  /*00b0*/  @P0 BRA `(.L_x_0) ;  /* 0x0000000000440947 */ /* 0x000fea0003800000 */
[----:B------:R-:W0:Y:S01]  /*00c0*/  LDC.64 R4, c[0x4][0x8] ;  /* 0x01000200ff047b82 */ /* 0x000e220000000a00 */
[----:B------:R-:W-:Y:S01]  /*00d0*/  LOP3.LUT P0, RZ, R11, 0x1f, RZ, 0xc0, !PT ;  /* 0x0000001f0bff7812 */ /* 0x000fe2000780c0ff */
[----:B------:R-:W-:Y:S01]  /*00e0*/  STL.64 [R1], R10 ;  /* 0x0000000a01007387 */ /* 0x000fe20000100a00 */
[----:B------:R-:W-:Y:S01]  /*00f0*/  SHF.R.U32.HI R3, RZ, 0x5, R11 ;  /* 0x00000005ff037819 */ /* 0x000fe2000001160b */
[----:B------:R-:W1:Y:S01]  /*0100*/  LDCU.64 UR4, c[0x4][0x18] ;  /* 0x01000300ff0477ac */ /* 0x000e620008000a00 */
[----:B------:R-:W-:-:S03]  /*0110*/  MOV R0, 0x0 ;  /* 0x0000000000007802 */ /* 0x000fc60000000f00 */
[----:B------:R2:W-:Y:S01]  /*0120*/  STL.64 [R1+0x8], R2 ;  /* 0x0000080201007387 */ /* 0x0005e20000100a00 */
[----:B------:R3:W4:Y:S08]  /*0130*/  LDC.64 R8, c[0x4][R0] ;  /* 0x0100000000087b82 */ /* 0x0007300000000a00 */
[----:B0-----:R-:W2:Y:S08]  /*0140*/  @P0 LDC R4, c[0x4][0x10] ;  /* 0x01000400ff040b82 */ /* 0x001eb00000000800 */
[----:B------:R-:W0:Y:S01]  /*0150*/  @P0 LDC R5, c[0x4][0x14] ;  /* 0x01000500ff050b82 */ /* 0x000e220000000800 */
[----:B--2---:R-:W-:-:S02]  /*0160*/  IMAD.MOV.U32 R2, RZ, RZ, R4 ;  /* 0x000000ffff027224 */ /* 0x004fc400078e0004 */
[----:B-1----:R-:W-:Y:S01]  /*0170*/  IMAD.U32 R4, RZ, RZ, UR4 ;  /* 0x00000004ff047e24 */ /* 0x002fe2000f8e00ff */
[----:B0-----:R-:W-:Y:S02]  /*0180*/  MOV R3, R5 ;  /* 0x0000000500037202 */ /* 0x001fe40000000f00 */
[----:B------:R-:W-:-:S03]  /*0190*/  MOV R5, UR5 ;  /* 0x0000000500057c02 */ /* 0x000fc60008000f00 */
[----:B----4-:R3:W-:Y:S04]  /*01a0*/  STL.64 [R1+0x10], R2 ;  /* 0x0000100201007387 */ /* 0x0107e80000100a00 */
[----:B------:R-:W-:-:S07]  /*01b0*/  LEPC R20, `(.L_x_0) ;  /* 0x000000001014794e */ /* 0x000fce0000000000 */
[----:B---3--:R-:W-:Y:S05]  /*01c0*/  CALL.ABS.NOINC R8 ;  /* 0x0000000008007343 */ /* 0x008fea0003c00000 */
.L_x_0:
[----:B------:R-:W-:Y:S05]  /*01d0*/  WARPSYNC.ALL ;  /* 0x0000000000007948 */ /* 0x000fea0003800000 */
[----:B------:R-:W-:Y:S06]  /*01e0*/  BAR.SYNC.DEFER_BLOCKING 0x0 ;  /* 0x0000000000007b1d */ /* 0x000fec0000010000 */
[----:B------:R-:W-:Y:S05]  /*01f0*/  EXIT ;  /* 0x000000000000794d */ /* 0x000fea0003800000 */
.L_x_1:
[----:B------:R-:W-:-:S00]  /*0200*/  BRA `(.L_x_1) ;  /* 0xfffffffc00fc7947 */ /* 0x000fc0000383ffff */
[----:B------:R-:W-:-:S00]  /*0210*/  NOP ;  /* 0x0000000000007918 */ /* 0x000fc00000000000 */
        /* <DEDUP_REMOVED lines=14> */
.L_x_2:


//--------------------- .nv.global.init           --------------------------
	.section	.nv.global.init,"aw",@progbits
.nv.global.init:
	.type		$str,@object
	.size		$str,($str$1 - $str)
$str:
        /*0000*/ 	.byte	0x74, 0x72, 0x75, 0x65, 0x00
	.type		$str$1,@object
	.size		$str$1,($str$2 - $str$1)
$str$1:
        /*0005*/ 	.byte	0x66, 0x61, 0x6c, 0x73, 0x65, 0x00
	.type		$str$2,@object
	.size		$str$2,(.L_2 - $str$2)
$str$2:
        /*000b*/ 	.byte	0x0a, 0x0a, 0x3d, 0x3d, 0x3d, 0x3d, 0x3d, 0x3d, 0x3d, 0x3d, 0x3d, 0x3d, 0x3d, 0x3d, 0x3d, 0x3d
        /*001b*/ 	.byte	0x3d, 0x3d, 0x3d, 0x0a, 0x42, 0x6c, 0x6f, 0x63, 0x6b, 0x20, 0x49, 0x44, 0x3a, 0x20, 0x25, 0x64
        /*002b*/ 	.byte	0x0a, 0x54, 0x68, 0x72, 0x65, 0x61, 0x64, 0x20, 0x49, 0x64, 0x3a, 0x20, 0x25, 0x64, 0x0a, 0x47
        /*003b*/ 	.byte	0x6c, 0x6f, 0x62, 0x61, 0x6c, 0x20, 0x54, 0x68, 0x72, 0x65, 0x61, 0x64, 0x20, 0x49, 0x44, 0x3a
        /*004b*/ 	.byte	0x20, 0x25, 0x64, 0x0a, 0x57, 0x61, 0x72, 0x70, 0x20, 0x49, 0x44, 0x3a, 0x20, 0x25, 0x64, 0x0a
        /*005b*/ 	.byte	0x49, 0x73, 0x20, 0x69, 0x74, 0x20, 0x74, 0x68, 0x65, 0x20, 0x66, 0x69, 0x72, 0x73, 0x74, 0x20
        /*006b*/ 	.byte	0x74, 0x68, 0x72, 0x65, 0x61, 0x64, 0x20, 0x6f, 0x66, 0x20, 0x77, 0x61, 0x72, 0x70, 0x3f, 0x20
        /*007b*/ 	.byte	0x25, 0x73, 0x00
.L_2:


//--------------------- .nv.shared.reserved.0     --------------------------
	.section	.nv.shared.reserved.0,"aw",@nobits
	.weak		__nv_reservedSMEM_offset_0_alias
	.size		__nv_reservedSMEM_offset_0_alias, 0, 64
	.other		__nv_reservedSMEM_offset_0_alias,@"STO_CUDA_RESERVED_SHARED STV_DEFAULT"
__nv_reservedSMEM_offset_0_alias:
	.zero		0
	.zero		64


//--------------------- .nv.constant0._Z15printInfoKernelv --------------------------
	.section	.nv.constant0._Z15printInfoKernelv,"a",@progbits
	.sectionflags	@""
	.align	4
.nv.constant0._Z15printInfoKernelv:
	.zero		896


//--------------------- SYMBOLS --------------------------

	.type		.nv.reservedSmem.offset0,@object
	.size		.nv.reservedSmem.offset0,0x4
	.type		vprintf,@function
